//
// Generated by NVIDIA NVVM Compiler
//
// Compiler Build ID: CL-36424714
// Cuda compilation tools, release 13.0, V13.0.88
// Based on NVVM 20.0.0
//

.version 9.0
.target sm_100
.address_size 64

	// .globl	_Z9vec_basicPfi

.visible .entry _Z9vec_basicPfi(
	.param .u64 .ptr .align 1 _Z9vec_basicPfi_param_0,
	.param .u32 _Z9vec_basicPfi_param_1
)
{
	.reg .pred 	%p<2>;
	.reg .b32 	%r<7>;
	.reg .b64 	%rd<5>;

	ld.param.u64 	%rd1, [_Z9vec_basicPfi_param_0];
	ld.param.u32 	%r2, [_Z9vec_basicPfi_param_1];
	mov.u32 	%r3, %ctaid.x;
	mov.u32 	%r4, %ntid.x;
	mov.u32 	%r5, %tid.x;
	mad.lo.s32 	%r1, %r3, %r4, %r5;
	setp.ge.s32 	%p1, %r1, %r2;
	@%p1 bra 	$L__BB0_2;
	cvta.to.global.u64 	%rd2, %rd1;
	mul.wide.s32 	%rd3, %r1, 4;
	add.s64 	%rd4, %rd2, %rd3;
	mov.b32 	%r6, 0;
	st.global.u32 	[%rd4], %r6;
$L__BB0_2:
	ret;

}


// ===== COMPILED SASS (sm_100) =====

	.target	sm_100

	.elftype	@"ET_EXEC"


//--------------------- .note.nv.tkinfo           --------------------------
	.section	.note.nv.tkinfo,"",@"SHT_NOTE"
	.sectionflags	@"SHF_NOTE_NV_TKINFO"
	.tkinfo
        /*0018*/ 	.word	0x00000002
        /*0030*/ 	.string	""
        /*0030*/ 	.string	"ptxas"
        /*0030*/ 	.string	"Cuda compilation tools, release 13.0, V13.0.88"
        /*0030*/ 	.string	"Build cuda_13.0.r13.0/compiler.36424714_0"
        /*0030*/ 	.string	"-arch sm_100 -m 64 "



//--------------------- .note.nv.cuinfo           --------------------------
	.section	.note.nv.cuinfo,"",@"SHT_NOTE"
	.sectionflags	@"SHF_NOTE_NV_CUINFO"
        /*0018*/ 	.short	0x0002
        /*001a*/ 	.short	0x0064
        /*001c*/ 	.short	0x0082
	.zero		2


//--------------------- .nv.info                  --------------------------
	.section	.nv.info,"",@"SHT_CUDA_INFO"
	.align	4


	//----- nvinfo : EIATTR_REGCOUNT
	.align		4
        /*0000*/ 	.byte	0x04, 0x2f
        /*0002*/ 	.short	(.L_1 - .L_0)
	.align		4
.L_0:
        /*0004*/ 	.word	index@(_Z9vec_basicPfi)
        /*0008*/ 	.word	0x00000008


	//----- nvinfo : EIATTR_FRAME_SIZE
	.align		4
.L_1:
        /*000c*/ 	.byte	0x04, 0x11
        /*000e*/ 	.short	(.L_3 - .L_2)
	.align		4
.L_2:
        /*0010*/ 	.word	index@(_Z9vec_basicPfi)
        /*0014*/ 	.word	0x00000000


	//----- nvinfo : EIATTR_MIN_STACK_SIZE
	.align		4
.L_3:
        /*0018*/ 	.byte	0x04, 0x12
        /*001a*/ 	.short	(.L_5 - .L_4)
	.align		4
.L_4:
        /*001c*/ 	.word	index@(_Z9vec_basicPfi)
        /*0020*/ 	.word	0x00000000
.L_5:


//--------------------- .nv.compat                --------------------------
	.section	.nv.compat,"",@"SHT_CUDA_COMPAT_INFO"
	.align	4
        /*0000*/ 	.byte	0x02, 0x09, 0x00, 0x00, 0x02, 0x02, 0x01, 0x00, 0x02, 0x05, 0x05, 0x00, 0x03, 0x07, 0x01, 0x01
        /*0010*/ 	.byte	0x02, 0x03, 0x00, 0x00, 0x02, 0x06, 0x01, 0x00, 0x04, 0x0b, 0x08, 0x00, 0x09, 0x00, 0x00, 0x00
        /*0020*/ 	.byte	0x00, 0x00, 0x00, 0x00


//--------------------- .nv.info._Z9vec_basicPfi  --------------------------
	.section	.nv.info._Z9vec_basicPfi,"",@"SHT_CUDA_INFO"
	.sectionflags	@""
	.align	4


	//----- nvinfo : EIATTR_CUDA_API_VERSION
	.align		4
        /*0000*/ 	.byte	0x04, 0x37
        /*0002*/ 	.short	(.L_7 - .L_6)
.L_6:
        /*0004*/ 	.word	0x00000082


	//----- nvinfo : EIATTR_KPARAM_INFO
	.align		4
.L_7:
        /*0008*/ 	.byte	0x04, 0x17
        /*000a*/ 	.short	(.L_9 - .L_8)
.L_8:
        /*000c*/ 	.word	0x00000000
        /*0010*/ 	.short	0x0001
        /*0012*/ 	.short	0x0008
        /*0014*/ 	.byte	0x00, 0xf0, 0x11, 0x00


	//----- nvinfo : EIATTR_KPARAM_INFO
	.align		4
.L_9:
        /*0018*/ 	.byte	0x04, 0x17
        /*001a*/ 	.short	(.L_11 - .L_10)
.L_10:
        /*001c*/ 	.word	0x00000000
        /*0020*/ 	.short	0x0000
        /*0022*/ 	.short	0x0000
        /*0024*/ 	.byte	0x00, 0xf5, 0x21, 0x00


	//----- nvinfo : EIATTR_SPARSE_MMA_MASK
	.align		4
.L_11:
        /*0028*/ 	.byte	0x03, 0x50
        /*002a*/ 	.short	0x0000


	//----- nvinfo : EIATTR_MAXREG_COUNT
	.align		4
        /*002c*/ 	.byte	0x03, 0x1b
        /*002e*/ 	.short	0x00ff


	//----- nvinfo : EIATTR_MERCURY_ISA_VERSION
	.align		4
        /*0030*/ 	.byte	0x03, 0x5f
        /*0032*/ 	.short	0x0101


	//----- nvinfo : EIATTR_VRC_CTA_INIT_COUNT
	.align		4
        /*0034*/ 	.byte	0x02, 0x4a
	.zero		1
	.zero		1


	//----- nvinfo : EIATTR_EXIT_INSTR_OFFSETS
	.align		4
        /*0038*/ 	.byte	0x04, 0x1c
        /*003a*/ 	.short	(.L_13 - .L_12)


	//   ....[0]....
.L_12:
        /*003c*/ 	.word	0x00000070


	//   ....[1]....
        /*0040*/ 	.word	0x000000c0


	//----- nvinfo : EIATTR_CBANK_PARAM_SIZE
	.align		4
.L_13:
        /*0044*/ 	.byte	0x03, 0x19
        /*0046*/ 	.short	0x000c


	//----- nvinfo : EIATTR_PARAM_CBANK
	.align		4
        /*0048*/ 	.byte	0x04, 0x0a
        /*004a*/ 	.short	(.L_15 - .L_14)
	.align		4
.L_14:
        /*004c*/ 	.word	index@(.nv.constant0._Z9vec_basicPfi)
        /*0050*/ 	.short	0x0380
        /*0052*/ 	.short	0x000c


	//----- nvinfo : EIATTR_SW_WAR
	.align		4
.L_15:
        /*0054*/ 	.byte	0x04, 0x36
        /*0056*/ 	.short	(.L_17 - .L_16)
.L_16:
        /*0058*/ 	.word	0x00000008
.L_17:


//--------------------- .nv.callgraph             --------------------------
	.section	.nv.callgraph,"",@"SHT_CUDA_CALLGRAPH"
	.align	4
	.sectionentsize	8
	.align		4
        /*0000*/ 	.word	0x00000000
	.align		4
        /*0004*/ 	.word	0xffffffff
	.align		4
        /*0008*/ 	.word	0x00000000
	.align		4
        /*000c*/ 	.word	0xfffffffe
	.align		4
        /*0010*/ 	.word	0x00000000
	.align		4
        /*0014*/ 	.word	0xfffffffd
	.align		4
        /*0018*/ 	.word	0x00000000
	.align		4
        /*001c*/ 	.word	0xfffffffc


//--------------------- .text._Z9vec_basicPfi     --------------------------
	.section	.text._Z9vec_basicPfi,"ax",@progbits
	.align	128
        .global         _Z9vec_basicPfi
        .type           _Z9vec_basicPfi,@function
        .size           _Z9vec_basicPfi,(.L_x_1 - _Z9vec_basicPfi)
        .other          _Z9vec_basicPfi,@"STO_CUDA_ENTRY STV_DEFAULT"
_Z9vec_basicPfi:
.text._Z9vec_basicPfi:
[----:B------:R-:W-:Y:S01]  /*0000*/  LDC R1, c[0x0][0x37c] ;  /* 0x0000df00ff017b82 */ /* 0x000fe20000000800 */
[----:B------:R-:W0:Y:S07]  /*0010*/  S2R R0, SR_TID.X ;  /* 0x0000000000007919 */ /* 0x000e2e0000002100 */
[----:B------:R-:W0:Y:S01]  /*0020*/  S2UR UR4, SR_CTAID.X ;  /* 0x00000000000479c3 */ /* 0x000e220000002500 */
[----:B------:R-:W1:Y:S07]  /*0030*/  LDCU UR5, c[0x0][0x388] ;  /* 0x00007100ff0577ac */ /* 0x000e6e0008000800 */
[----:B------:R-:W0:Y:S02]  /*0040*/  LDC R5, c[0x0][0x360] ;  /* 0x0000d800ff057b82 */ /* 0x000e240000000800 */
[----:B0-----:R-:W-:-:S05]  /*0050*/  IMAD R5, R5, UR4, R0 ;  /* 0x0000000405057c24 */ /* 0x001fca000f8e0200 */
[----:B-1----:R-:W-:-:S13]  /*0060*/  ISETP.GE.AND P0, PT, R5, UR5, PT ;  /* 0x0000000505007c0c */ /* 0x002fda000bf06270 */
[----:B------:R-:W-:Y:S05]  /*0070*/  @P0 EXIT ;  /* 0x000000000000094d */ /* 0x000fea0003800000 */
[----:B------:R-:W0:Y:S01]  /*0080*/  LDC.64 R2, c[0x0][0x380] ;  /* 0x0000e000ff027b82 */ /* 0x000e220000000a00 */
[----:B------:R-:W1:Y:S01]  /*0090*/  LDCU.64 UR4, c[0x0][0x358] ;  /* 0x00006b00ff0477ac */ /* 0x000e620008000a00 */
[----:B0-----:R-:W-:-:S05]  /*00a0*/  IMAD.WIDE R2, R5, 0x4, R2 ;  /* 0x0000000405027825 */ /* 0x001fca00078e0202 */
[----:B-1----:R-:W-:Y:S01]  /*00b0*/  STG.E desc[UR4][R2.64], RZ ;  /* 0x000000ff02007986 */ /* 0x002fe2000c101904 */
[----:B------:R-:W-:Y:S05]  /*00c0*/  EXIT ;  /* 0x000000000000794d */ /* 0x000fea0003800000 */
.L_x_0:
[----:B------:R-:W-:-:S00]  /*00d0*/  BRA `(.L_x_0) ;  /* 0xfffffffc00fc7947 */ /* 0x000fc0000383ffff */
[----:B------:R-:W-:-:S00]  /*00e0*/  NOP ;  /* 0x0000000000007918 */ /* 0x000fc00000000000 */
        /* <DEDUP_REMOVED lines=9> */
.L_x_1:


//--------------------- .nv.shared.reserved.0     --------------------------
	.section	.nv.shared.reserved.0,"aw",@nobits
	.weak		__nv_reservedSMEM_offset_0_alias
	.size		__nv_reservedSMEM_offset_0_alias, 0, 64
	.other		__nv_reservedSMEM_offset_0_alias,@"STO_CUDA_RESERVED_SHARED STV_DEFAULT"
__nv_reservedSMEM_offset_0_alias:
	.zero		0
	.zero		64


//--------------------- .nv.constant0._Z9vec_basicPfi --------------------------
	.section	.nv.constant0._Z9vec_basicPfi,"a",@progbits
	.sectionflags	@""
	.align	4
.nv.constant0._Z9vec_basicPfi:
	.zero		908


//--------------------- SYMBOLS --------------------------

	.type		.nv.reservedSmem.offset0,@object
	.size		.nv.reservedSmem.offset0,0x4
